	.headerflags	@"EF_CUDA_TEXMODE_UNIFIED EF_CUDA_64BIT_ADDRESS EF_CUDA_ACCELERATORS EF_CUDA_SM90 EF_CUDA_VIRTUAL_SM(EF_CUDA_SM90)"
	.elftype	@"ET_EXEC"


//--------------------- .nv.info                  --------------------------
	.section	.nv.info,"",@"SHT_CUDA_INFO"
	.align	4


	//----- nvinfo : EIATTR_REGCOUNT
	.align		4
        /*0000*/ 	.byte	0x04, 0x2f
        /*0002*/ 	.short	(.L_3 - .L_2)
	.align		4
.L_2:
        /*0004*/ 	.word	index@(triton_poi_fused_add_div_mean_mul_sqrt_sub_var_0)
        /*0008*/ 	.word	0x00000014


	//----- nvinfo : EIATTR_MIN_STACK_SIZE
	.align		4
.L_3:
        /*000c*/ 	.byte	0x04, 0x12
        /*000e*/ 	.short	(.L_5 - .L_4)
	.align		4
.L_4:
        /*0010*/ 	.word	index@(triton_poi_fused_add_div_mean_mul_sqrt_sub_var_0)
        /*0014*/ 	.word	0x00000000


	//----- nvinfo : EIATTR_FRAME_SIZE
	.align		4
.L_5:
        /*0018*/ 	.byte	0x04, 0x11
        /*001a*/ 	.short	(.L_7 - .L_6)
	.align		4
.L_6:
        /*001c*/ 	.word	index@(triton_poi_fused_add_div_mean_mul_sqrt_sub_var_0)
        /*0020*/ 	.word	0x00000000


	//----- nvinfo : EIATTR_MIN_STACK_SIZE
	.align		4
.L_7:
        /*0024*/ 	.byte	0x04, 0x12
        /*0026*/ 	.short	(.L_9 - .L_8)
	.align		4
.L_8:
        /*0028*/ 	.word	index@(triton_poi_fused_add_div_mean_mul_sqrt_sub_var_0)
        /*002c*/ 	.word	0x00000000
.L_9:


//--------------------- .nv.info.triton_poi_fused_add_div_mean_mul_sqrt_sub_var_0 --------------------------
	.section	.nv.info.triton_poi_fused_add_div_mean_mul_sqrt_sub_var_0,"",@"SHT_CUDA_INFO"
	.sectionflags	@""
	.align	4


	//----- nvinfo : EIATTR_CUDA_API_VERSION
	.align		4
        /*0000*/ 	.byte	0x04, 0x37
        /*0002*/ 	.short	(.L_11 - .L_10)
.L_10:
        /*0004*/ 	.word	0x0000007c


	//----- nvinfo : EIATTR_KPARAM_INFO
	.align		4
.L_11:
        /*0008*/ 	.byte	0x04, 0x17
        /*000a*/ 	.short	(.L_13 - .L_12)
.L_12:
        /*000c*/ 	.word	0x00000000
        /*0010*/ 	.short	0x0004
        /*0012*/ 	.short	0x0020
        /*0014*/ 	.byte	0x00, 0xf0, 0x11, 0x00


	//----- nvinfo : EIATTR_KPARAM_INFO
	.align		4
.L_13:
        /*0018*/ 	.byte	0x04, 0x17
        /*001a*/ 	.short	(.L_15 - .L_14)
.L_14:
        /*001c*/ 	.word	0x00000000
        /*0020*/ 	.short	0x0003
        /*0022*/ 	.short	0x0018
        /*0024*/ 	.byte	0x00, 0xf4, 0x21, 0x00


	//----- nvinfo : EIATTR_KPARAM_INFO
	.align		4
.L_15:
        /*0028*/ 	.byte	0x04, 0x17
        /*002a*/ 	.short	(.L_17 - .L_16)
.L_16:
        /*002c*/ 	.word	0x00000000
        /*0030*/ 	.short	0x0002
        /*0032*/ 	.short	0x0010
        /*0034*/ 	.byte	0x00, 0xf4, 0x21, 0x00


	//----- nvinfo : EIATTR_KPARAM_INFO
	.align		4
.L_17:
        /*0038*/ 	.byte	0x04, 0x17
        /*003a*/ 	.short	(.L_19 - .L_18)
.L_18:
        /*003c*/ 	.word	0x00000000
        /*0040*/ 	.short	0x0001
        /*0042*/ 	.short	0x0008
        /*0044*/ 	.byte	0x00, 0xf4, 0x21, 0x00


	//----- nvinfo : EIATTR_KPARAM_INFO
	.align		4
.L_19:
        /*0048*/ 	.byte	0x04, 0x17
        /*004a*/ 	.short	(.L_21 - .L_20)
.L_20:
        /*004c*/ 	.word	0x00000000
        /*0050*/ 	.short	0x0000
        /*0052*/ 	.short	0x0000
        /*0054*/ 	.byte	0x00, 0xf4, 0x21, 0x00


	//----- nvinfo : EIATTR_SPARSE_MMA_MASK
	.align		4
.L_21:
        /*0058*/ 	.byte	0x03, 0x50
        /*005a*/ 	.short	0x0000


	//----- nvinfo : EIATTR_MAXREG_COUNT
	.align		4
        /*005c*/ 	.byte	0x03, 0x1b
        /*005e*/ 	.short	0x00ff


	//----- nvinfo : EIATTR_EXIT_INSTR_OFFSETS
	.align		4
        /*0060*/ 	.byte	0x04, 0x1c
        /*0062*/ 	.short	(.L_23 - .L_22)


	//   ....[0]....
.L_22:
        /*0064*/ 	.word	0x00000380


	//   ....[1]....
        /*0068*/ 	.word	0x000003a0


	//----- nvinfo : EIATTR_REQNTID
	.align		4
.L_23:
        /*006c*/ 	.byte	0x04, 0x10
        /*006e*/ 	.short	(.L_25 - .L_24)
.L_24:
        /*0070*/ 	.word	0x00000080
        /*0074*/ 	.word	0x00000001
        /*0078*/ 	.word	0x00000001


	//----- nvinfo : EIATTR_CBANK_PARAM_SIZE
	.align		4
.L_25:
        /*007c*/ 	.byte	0x03, 0x19
        /*007e*/ 	.short	0x0024


	//----- nvinfo : EIATTR_PARAM_CBANK
	.align		4
        /*0080*/ 	.byte	0x04, 0x0a
        /*0082*/ 	.short	(.L_27 - .L_26)
	.align		4
.L_26:
        /*0084*/ 	.word	index@(.nv.constant0.triton_poi_fused_add_div_mean_mul_sqrt_sub_var_0)
        /*0088*/ 	.short	0x0210
        /*008a*/ 	.short	0x0024


	//----- nvinfo : EIATTR_SW_WAR
	.align		4
.L_27:
        /*008c*/ 	.byte	0x04, 0x36
        /*008e*/ 	.short	(.L_29 - .L_28)
.L_28:
        /*0090*/ 	.word	0x00000008
.L_29:


//--------------------- .nv.callgraph             --------------------------
	.section	.nv.callgraph,"",@"SHT_CUDA_CALLGRAPH"
	.align	4
	.sectionentsize	8
	.align		4
        /*0000*/ 	.word	0x00000000
	.align		4
        /*0004*/ 	.word	0xffffffff
	.align		4
        /*0008*/ 	.word	0x00000000
	.align		4
        /*000c*/ 	.word	0xfffffffe
	.align		4
        /*0010*/ 	.word	0x00000000
	.align		4
        /*0014*/ 	.word	0xfffffffd
	.align		4
        /*0018*/ 	.word	0x00000000
	.align		4
        /*001c*/ 	.word	0xfffffffc


//--------------------- .nv.constant4             --------------------------
	.section	.nv.constant4,"a",@progbits
	.align	8
	.align		8
.nv.constant4:
        /*0000*/ 	.dword	_$_str
	.align		8
        /*0008*/ 	.dword	_$_str_$_2


//--------------------- .text.triton_poi_fused_add_div_mean_mul_sqrt_sub_var_0 --------------------------
	.section	.text.triton_poi_fused_add_div_mean_mul_sqrt_sub_var_0,"ax",@progbits
	.align	128
        .global         triton_poi_fused_add_div_mean_mul_sqrt_sub_var_0
        .type           triton_poi_fused_add_div_mean_mul_sqrt_sub_var_0,@function
        .size           triton_poi_fused_add_div_mean_mul_sqrt_sub_var_0,(.L_x_1 - triton_poi_fused_add_div_mean_mul_sqrt_sub_var_0)
        .other          triton_poi_fused_add_div_mean_mul_sqrt_sub_var_0,@"STO_CUDA_ENTRY STV_DEFAULT"
triton_poi_fused_add_div_mean_mul_sqrt_sub_var_0:
.text.triton_poi_fused_add_div_mean_mul_sqrt_sub_var_0:
[----:B------:R-:W0:Y:S02]  /*0000*/  LDC R1, c[0x0][0x28] ;  /* 0x00000a00ff017b82 */ /* 0x000e240000000800 */
[----:B------:R-:W1:Y:S01]  /*0010*/  S2R R0, SR_TID.X ;  /* 0x0000000000007919 */ /* 0x000e620000002100 */
[----:B------:R-:W2:Y:S01]  /*0020*/  LDC.64 R6, c[0x0][0x210] ;  /* 0x00008400ff067b82 */ /* 0x000ea20000000a00 */
[----:B------:R-:W-:Y:S01]  /*0030*/  CS2R R16, SRZ ;  /* 0x0000000000107805 */ /* 0x000fe2000001ff00 */
[----:B------:R-:W-:Y:S01]  /*0040*/  HFMA2.MMA R4, -RZ, RZ, 0, 0 ;  /* 0x00000000ff047435 */ /* 0x000fe200000001ff */
[----:B------:R-:W3:Y:S01]  /*0050*/  S2R R3, SR_CTAID.X ;  /* 0x0000000000037919 */ /* 0x000ee20000002500 */
[----:B------:R-:W-:-:S04]  /*0060*/  ULDC.64 UR4, c[0x0][0x208] ;  /* 0x0000820000047ab9 */ /* 0x000fc80000000a00 */
[----:B------:R-:W4:Y:S08]  /*0070*/  LDC.64 R12, c[0x0][0x218] ;  /* 0x00008600ff0c7b82 */ /* 0x000f300000000a00 */
[----:B------:R-:W5:Y:S01]  /*0080*/  LDC.64 R14, c[0x0][0x220] ;  /* 0x00008800ff0e7b82 */ /* 0x000f620000000a00 */
[----:B-1----:R-:W-:-:S04]  /*0090*/  LOP3.LUT R0, R0, 0x7f, RZ, 0xc0, !PT ;  /* 0x0000007f00007812 */ /* 0x002fc800078ec0ff */
[----:B---3--:R-:W-:-:S04]  /*00a0*/  LEA R0, R3, R0, 0x7 ;  /* 0x0000000003007211 */ /* 0x008fc800078e38ff */
[----:B------:R-:W-:Y:S02]  /*00b0*/  SHF.R.S32.HI R3, RZ, 0x1f, R0 ;  /* 0x0000001fff037819 */ /* 0x000fe40000011400 */
[----:B------:R-:W-:Y:S02]  /*00c0*/  ISETP.GE.AND P2, PT, R0, 0x100, PT ;  /* 0x000001000000780c */ /* 0x000fe40003f46270 */
[----:B------:R-:W-:-:S04]  /*00d0*/  LEA.HI R3, R3, R0, RZ, 0x2 ;  /* 0x0000000003037211 */ /* 0x000fc800078f10ff */
[----:B------:R-:W-:-:S05]  /*00e0*/  LOP3.LUT R5, R3, 0xfffffffc, RZ, 0xc0, !PT ;  /* 0xfffffffc03057812 */ /* 0x000fca00078ec0ff */
[----:B--2---:R-:W-:Y:S01]  /*00f0*/  IMAD.WIDE R10, R5, 0x4, R6 ;  /* 0x00000004050a7825 */ /* 0x004fe200078e0206 */
[----:B------:R-:W-:-:S04]  /*0100*/  CS2R R2, SRZ ;  /* 0x0000000000027805 */ /* 0x000fc8000001ff00 */
[----:B------:R-:W2:Y:S04]  /*0110*/  @!P2 LDG.E.EL R16, desc[UR4][R10.64] ;  /* 0x000000040a10a981 */ /* 0x000ea8000c2e1900 */
[----:B------:R-:W2:Y:S04]  /*0120*/  @!P2 LDG.E.EL R17, desc[UR4][R10.64+0x4] ;  /* 0x000004040a11a981 */ /* 0x000ea8000c2e1900 */
[----:B------:R-:W3:Y:S04]  /*0130*/  @!P2 LDG.E.EL R4, desc[UR4][R10.64+0x8] ;  /* 0x000008040a04a981 */ /* 0x000ee8000c2e1900 */
[----:B------:R-:W3:Y:S01]  /*0140*/  @!P2 LDG.E.EL R3, desc[UR4][R10.64+0xc] ;  /* 0x00000c040a03a981 */ /* 0x000ee2000c2e1900 */
[----:B------:R-:W-:Y:S01]  /*0150*/  IMAD.WIDE R8, R0, 0x4, R6 ;  /* 0x0000000400087825 */ /* 0x000fe200078e0206 */
[----:B------:R-:W-:-:S04]  /*0160*/  IADD3 R5, R0, -R5, RZ ;  /* 0x8000000500057210 */ /* 0x000fc80007ffe0ff */
[----:B------:R1:W3:Y:S01]  /*0170*/  @!P2 LDG.E R2, desc[UR4][R8.64] ;  /* 0x000000040802a981 */ /* 0x0002e2000c1e1900 */
[----:B------:R-:W-:Y:S01]  /*0180*/  HFMA2.MMA R6, -RZ, RZ, 0, 0 ;  /* 0x00000000ff067435 */ /* 0x000fe200000001ff */
[----:B----4-:R-:W-:-:S04]  /*0190*/  IMAD.WIDE R12, R5, 0x4, R12 ;  /* 0x00000004050c7825 */ /* 0x010fc800078e020c */
[----:B-----5:R-:W-:Y:S01]  /*01a0*/  IMAD.WIDE R14, R5, 0x4, R14 ;  /* 0x00000004050e7825 */ /* 0x020fe200078e020e */
[----:B------:R-:W-:-:S04]  /*01b0*/  MOV R5, RZ ;  /* 0x000000ff00057202 */ /* 0x000fc80000000f00 */
[----:B------:R-:W4:Y:S04]  /*01c0*/  @!P2 LDG.E.EL R6, desc[UR4][R14.64] ;  /* 0x000000040e06a981 */ /* 0x000f28000c2e1900 */
[----:B------:R-:W4:Y:S01]  /*01d0*/  @!P2 LDG.E.EL R5, desc[UR4][R12.64] ;  /* 0x000000040c05a981 */ /* 0x000f22000c2e1900 */
[----:B-1----:R-:W-:Y:S01]  /*01e0*/  MOV R8, 0x3e800000 ;  /* 0x3e80000000087802 */ /* 0x002fe20000000f00 */
[----:B--2---:R-:W-:-:S04]  /*01f0*/  FADD R7, R17, R16 ;  /* 0x0000001011077221 */ /* 0x004fc80000000000 */
[----:B---3--:R-:W-:-:S04]  /*0200*/  FADD R10, R7, R4 ;  /* 0x00000004070a7221 */ /* 0x008fc80000000000 */
[----:B------:R-:W-:-:S04]  /*0210*/  FADD R7, R10, R3 ;  /* 0x000000030a077221 */ /* 0x000fc80000000000 */
[C---:B------:R-:W-:Y:S01]  /*0220*/  FFMA R17, R7.reuse, -0.25, R17 ;  /* 0xbe80000007117823 */ /* 0x040fe20000000011 */
[----:B------:R-:W-:-:S03]  /*0230*/  FFMA R16, R7, -0.25, R16 ;  /* 0xbe80000007107823 */ /* 0x000fc60000000010 */
[----:B------:R-:W-:Y:S01]  /*0240*/  FMUL R17, R17, R17 ;  /* 0x0000001111117220 */ /* 0x000fe20000400000 */
[----:B------:R-:W-:-:S03]  /*0250*/  FFMA R4, R7, -0.25, R4 ;  /* 0xbe80000007047823 */ /* 0x000fc60000000004 */
[----:B------:R-:W-:-:S04]  /*0260*/  FFMA R17, R16, R16, R17 ;  /* 0x0000001010117223 */ /* 0x000fc80000000011 */
[----:B------:R-:W-:Y:S01]  /*0270*/  FFMA R17, R4, R4, R17 ;  /* 0x0000000404117223 */ /* 0x000fe20000000011 */
[----:B------:R-:W-:-:S04]  /*0280*/  FFMA R4, R7, -0.25, R3 ;  /* 0xbe80000007047823 */ /* 0x000fc80000000003 */
[----:B------:R-:W-:-:S04]  /*0290*/  FFMA R17, R4, R4, R17 ;  /* 0x0000000404117223 */ /* 0x000fc80000000011 */
[----:B------:R-:W-:Y:S02]  /*02a0*/  FFMA R17, R17, R8, 9.9999997473787516356e-06 ;  /* 0x3727c5ac11117423 */ /* 0x000fe40000000008 */
[----:B------:R-:W1:Y:S02]  /*02b0*/  LDC.64 R8, c[0x0][0x228] ;  /* 0x00008a00ff087b82 */ /* 0x000e640000000a00 */
[----:B------:R-:W2:Y:S02]  /*02c0*/  MUFU.SQRT R4, R17 ;  /* 0x0000001100047308 */ /* 0x000ea40000002000 */
[C---:B--2---:R-:W-:Y:S02]  /*02d0*/  FSETP.GT.AND P0, PT, R4.reuse, 8.50705917302346158658e+37, PT ;  /* 0x7e8000000400780b */ /* 0x044fe40003f04000 */
[----:B------:R-:W-:-:S11]  /*02e0*/  FSETP.GEU.AND P1, PT, R4, 1.175494350822287508e-38, PT ;  /* 0x008000000400780b */ /* 0x000fd60003f2e000 */
[----:B------:R-:W-:-:S04]  /*02f0*/  @P0 FMUL R4, R4, 0.25 ;  /* 0x3e80000004040820 */ /* 0x000fc80000400000 */
[----:B------:R-:W-:Y:S01]  /*0300*/  @!P1 FMUL R4, R4, 16777216 ;  /* 0x4b80000004049820 */ /* 0x000fe20000400000 */
[----:B------:R-:W-:-:S03]  /*0310*/  FFMA R2, R7, -0.25, R2 ;  /* 0xbe80000007027823 */ /* 0x000fc60000000002 */
[----:B------:R-:W2:Y:S01]  /*0320*/  MUFU.RCP R3, R4 ;  /* 0x0000000400037308 */ /* 0x000ea20000001000 */
[----:B------:R-:W-:-:S04]  /*0330*/  @P0 FMUL R2, R2, 0.25 ;  /* 0x3e80000002020820 */ /* 0x000fc80000400000 */
[----:B------:R-:W-:-:S04]  /*0340*/  @!P1 FMUL R2, R2, 16777216 ;  /* 0x4b80000002029820 */ /* 0x000fc80000400000 */
[----:B--2---:R-:W-:Y:S01]  /*0350*/  FMUL R7, R3, R2 ;  /* 0x0000000203077220 */ /* 0x004fe20000400000 */
[----:B-1----:R-:W-:-:S04]  /*0360*/  IMAD.WIDE R2, R0, 0x4, R8 ;  /* 0x0000000400027825 */ /* 0x002fc800078e0208 */
[----:B----4-:R-:W-:Y:S01]  /*0370*/  FFMA R5, R7, R5, R6 ;  /* 0x0000000507057223 */ /* 0x010fe20000000006 */
[----:B------:R-:W-:Y:S06]  /*0380*/  @P2 EXIT ;  /* 0x000000000000294d */ /* 0x000fec0003800000 */
[----:B------:R-:W-:Y:S01]  /*0390*/  STG.E desc[UR4][R2.64], R5 ;  /* 0x0000000502007986 */ /* 0x000fe2000c101904 */
[----:B------:R-:W-:Y:S05]  /*03a0*/  EXIT ;  /* 0x000000000000794d */ /* 0x000fea0003800000 */
.L_x_0:
[----:B------:R-:W-:-:S00]  /*03b0*/  BRA `(.L_x_0) ;  /* 0xfffffffc00fc7947 */ /* 0x000fc0000383ffff */
[----:B------:R-:W-:-:S00]  /*03c0*/  NOP ;  /* 0x0000000000007918 */ /* 0x000fc00000000000 */
        /* <DEDUP_REMOVED lines=11> */
.L_x_1:


//--------------------- .nv.global.init           --------------------------
	.section	.nv.global.init,"aw",@progbits
.nv.global.init:
	.type		_$_str,@object
	.size		_$_str,(_$_str_$_2 - _$_str)
_$_str:
        /*0000*/ 	.byte	0x5f, 0x5f, 0x43, 0x55, 0x44, 0x41, 0x5f, 0x46, 0x54, 0x5a, 0x00
	.type		_$_str_$_2,@object
	.size		_$_str_$_2,(.L_1 - _$_str_$_2)
_$_str_$_2:
        /*000b*/ 	.byte	0x5f, 0x5f, 0x43, 0x55, 0x44, 0x41, 0x5f, 0x50, 0x52, 0x45, 0x43, 0x5f, 0x53, 0x51, 0x52, 0x54
        /*001b*/ 	.byte	0x00
.L_1:


//--------------------- .nv.constant0.triton_poi_fused_add_div_mean_mul_sqrt_sub_var_0 --------------------------
	.section	.nv.constant0.triton_poi_fused_add_div_mean_mul_sqrt_sub_var_0,"a",@progbits
	.sectionflags	@""
	.align	4
.nv.constant0.triton_poi_fused_add_div_mean_mul_sqrt_sub_var_0:
	.zero		564
